//
// Generated by NVIDIA NVVM Compiler
//
// Compiler Build ID: CL-36424714
// Cuda compilation tools, release 13.0, V13.0.88
// Based on NVVM 20.0.0
//

.version 9.0
.target sm_100
.address_size 64

	// .globl	default_function_kernel

.visible .entry default_function_kernel(
	.param .u64 .ptr .align 1 default_function_kernel_param_0,
	.param .u64 .ptr .align 1 default_function_kernel_param_1
)
.maxntid 2
{
	.reg .pred 	%p<5>;
	.reg .b32 	%r<15>;
	.reg .b32 	%f<7>;
	.reg .b64 	%rd<9>;

	ld.param.u64 	%rd1, [default_function_kernel_param_0];
	ld.param.u64 	%rd2, [default_function_kernel_param_1];
	mov.u32 	%r3, %ctaid.x;
	shl.b32 	%r5, %r3, 1;
	mov.u32 	%r6, %tid.x;
	or.b32  	%r1, %r5, %r6;
	setp.lt.u32 	%p1, %r1, 23;
	setp.gt.u32 	%p2, %r3, 45;
	or.pred  	%p3, %p1, %p2;
	mov.f32 	%f6, 0f00000000;
	@%p3 bra 	$L__BB0_3;
	mul.hi.u32 	%r7, %r1, -1307163959;
	shr.u32 	%r8, %r7, 4;
	mul.lo.s32 	%r9, %r8, 23;
	sub.s32 	%r2, %r1, %r9;
	add.s32 	%r10, %r2, -2;
	setp.gt.u32 	%p4, %r10, 19;
	@%p4 bra 	$L__BB0_3;
	mad.lo.s32 	%r13, %r8, 20, %r2;
	add.s32 	%r14, %r13, -22;
	cvta.to.global.u64 	%rd3, %rd2;
	mul.wide.u32 	%rd4, %r14, 4;
	add.s64 	%rd5, %rd3, %rd4;
	ld.global.nc.f32 	%f6, [%rd5];
$L__BB0_3:
	cvta.to.global.u64 	%rd6, %rd1;
	mul.wide.u32 	%rd7, %r1, 4;
	add.s64 	%rd8, %rd6, %rd7;
	st.global.f32 	[%rd8], %f6;
	ret;

}


// ===== COMPILED SASS (sm_100) =====

	.target	sm_100

	.elftype	@"ET_EXEC"


//--------------------- .note.nv.tkinfo           --------------------------
	.section	.note.nv.tkinfo,"",@"SHT_NOTE"
	.sectionflags	@"SHF_NOTE_NV_TKINFO"
	.tkinfo
        /*0018*/ 	.word	0x00000002
        /*0030*/ 	.string	""
        /*0030*/ 	.string	"ptxas"
        /*0030*/ 	.string	"Cuda compilation tools, release 13.0, V13.0.88"
        /*0030*/ 	.string	"Build cuda_13.0.r13.0/compiler.36424714_0"
        /*0030*/ 	.string	"-arch sm_100 -m 64 "



//--------------------- .note.nv.cuinfo           --------------------------
	.section	.note.nv.cuinfo,"",@"SHT_NOTE"
	.sectionflags	@"SHF_NOTE_NV_CUINFO"
        /*0018*/ 	.short	0x0002
        /*001a*/ 	.short	0x0064
        /*001c*/ 	.short	0x0082
	.zero		2


//--------------------- .nv.info                  --------------------------
	.section	.nv.info,"",@"SHT_CUDA_INFO"
	.align	4


	//----- nvinfo : EIATTR_REGCOUNT
	.align		4
        /*0000*/ 	.byte	0x04, 0x2f
        /*0002*/ 	.short	(.L_1 - .L_0)
	.align		4
.L_0:
        /*0004*/ 	.word	index@(default_function_kernel)
        /*0008*/ 	.word	0x0000000c


	//----- nvinfo : EIATTR_FRAME_SIZE
	.align		4
.L_1:
        /*000c*/ 	.byte	0x04, 0x11
        /*000e*/ 	.short	(.L_3 - .L_2)
	.align		4
.L_2:
        /*0010*/ 	.word	index@(default_function_kernel)
        /*0014*/ 	.word	0x00000000


	//----- nvinfo : EIATTR_MIN_STACK_SIZE
	.align		4
.L_3:
        /*0018*/ 	.byte	0x04, 0x12
        /*001a*/ 	.short	(.L_5 - .L_4)
	.align		4
.L_4:
        /*001c*/ 	.word	index@(default_function_kernel)
        /*0020*/ 	.word	0x00000000
.L_5:


//--------------------- .nv.compat                --------------------------
	.section	.nv.compat,"",@"SHT_CUDA_COMPAT_INFO"
	.align	4
        /*0000*/ 	.byte	0x02, 0x09, 0x00, 0x00, 0x02, 0x02, 0x01, 0x00, 0x02, 0x05, 0x05, 0x00, 0x03, 0x07, 0x01, 0x01
        /*0010*/ 	.byte	0x02, 0x03, 0x00, 0x00, 0x02, 0x06, 0x01, 0x00, 0x04, 0x0b, 0x08, 0x00, 0x09, 0x00, 0x00, 0x00
        /*0020*/ 	.byte	0x00, 0x00, 0x00, 0x00


//--------------------- .nv.info.default_function_kernel --------------------------
	.section	.nv.info.default_function_kernel,"",@"SHT_CUDA_INFO"
	.sectionflags	@""
	.align	4


	//----- nvinfo : EIATTR_CUDA_API_VERSION
	.align		4
        /*0000*/ 	.byte	0x04, 0x37
        /*0002*/ 	.short	(.L_7 - .L_6)
.L_6:
        /*0004*/ 	.word	0x00000082


	//----- nvinfo : EIATTR_KPARAM_INFO
	.align		4
.L_7:
        /*0008*/ 	.byte	0x04, 0x17
        /*000a*/ 	.short	(.L_9 - .L_8)
.L_8:
        /*000c*/ 	.word	0x00000000
        /*0010*/ 	.short	0x0001
        /*0012*/ 	.short	0x0008
        /*0014*/ 	.byte	0x00, 0xf5, 0x21, 0x00


	//----- nvinfo : EIATTR_KPARAM_INFO
	.align		4
.L_9:
        /*0018*/ 	.byte	0x04, 0x17
        /*001a*/ 	.short	(.L_11 - .L_10)
.L_10:
        /*001c*/ 	.word	0x00000000
        /*0020*/ 	.short	0x0000
        /*0022*/ 	.short	0x0000
        /*0024*/ 	.byte	0x00, 0xf5, 0x21, 0x00


	//----- nvinfo : EIATTR_SPARSE_MMA_MASK
	.align		4
.L_11:
        /*0028*/ 	.byte	0x03, 0x50
        /*002a*/ 	.short	0x0000


	//----- nvinfo : EIATTR_MAXREG_COUNT
	.align		4
        /*002c*/ 	.byte	0x03, 0x1b
        /*002e*/ 	.short	0x00ff


	//----- nvinfo : EIATTR_MERCURY_ISA_VERSION
	.align		4
        /*0030*/ 	.byte	0x03, 0x5f
        /*0032*/ 	.short	0x0101


	//----- nvinfo : EIATTR_VRC_CTA_INIT_COUNT
	.align		4
        /*0034*/ 	.byte	0x02, 0x4a
	.zero		1
	.zero		1


	//----- nvinfo : EIATTR_EXIT_INSTR_OFFSETS
	.align		4
        /*0038*/ 	.byte	0x04, 0x1c
        /*003a*/ 	.short	(.L_13 - .L_12)


	//   ....[0]....
.L_12:
        /*003c*/ 	.word	0x000001a0


	//----- nvinfo : EIATTR_MAX_THREADS
	.align		4
.L_13:
        /*0040*/ 	.byte	0x04, 0x05
        /*0042*/ 	.short	(.L_15 - .L_14)
.L_14:
        /*0044*/ 	.word	0x00000002
        /*0048*/ 	.word	0x00000001
        /*004c*/ 	.word	0x00000001


	//----- nvinfo : EIATTR_CRS_STACK_SIZE
	.align		4
.L_15:
        /*0050*/ 	.byte	0x04, 0x1e
        /*0052*/ 	.short	(.L_17 - .L_16)
.L_16:
        /*0054*/ 	.word	0x00000000


	//----- nvinfo : EIATTR_CBANK_PARAM_SIZE
	.align		4
.L_17:
        /*0058*/ 	.byte	0x03, 0x19
        /*005a*/ 	.short	0x0010


	//----- nvinfo : EIATTR_PARAM_CBANK
	.align		4
        /*005c*/ 	.byte	0x04, 0x0a
        /*005e*/ 	.short	(.L_19 - .L_18)
	.align		4
.L_18:
        /*0060*/ 	.word	index@(.nv.constant0.default_function_kernel)
        /*0064*/ 	.short	0x0380
        /*0066*/ 	.short	0x0010


	//----- nvinfo : EIATTR_SW_WAR
	.align		4
.L_19:
        /*0068*/ 	.byte	0x04, 0x36
        /*006a*/ 	.short	(.L_21 - .L_20)
.L_20:
        /*006c*/ 	.word	0x00000008
.L_21:


//--------------------- .nv.callgraph             --------------------------
	.section	.nv.callgraph,"",@"SHT_CUDA_CALLGRAPH"
	.align	4
	.sectionentsize	8
	.align		4
        /*0000*/ 	.word	0x00000000
	.align		4
        /*0004*/ 	.word	0xffffffff
	.align		4
        /*0008*/ 	.word	0x00000000
	.align		4
        /*000c*/ 	.word	0xfffffffe
	.align		4
        /*0010*/ 	.word	0x00000000
	.align		4
        /*0014*/ 	.word	0xfffffffd
	.align		4
        /*0018*/ 	.word	0x00000000
	.align		4
        /*001c*/ 	.word	0xfffffffc


//--------------------- .text.default_function_kernel --------------------------
	.section	.text.default_function_kernel,"ax",@progbits
	.align	128
        .global         default_function_kernel
        .type           default_function_kernel,@function
        .size           default_function_kernel,(.L_x_3 - default_function_kernel)
        .other          default_function_kernel,@"STO_CUDA_ENTRY STV_DEFAULT"
default_function_kernel:
.text.default_function_kernel:
[----:B------:R-:W-:Y:S01]  /*0000*/  LDC R1, c[0x0][0x37c] ;  /* 0x0000df00ff017b82 */ /* 0x000fe20000000800 */
[----:B------:R-:W0:Y:S07]  /*0010*/  S2R R2, SR_CTAID.X ;  /* 0x0000000000027919 */ /* 0x000e2e0000002500 */
[----:B------:R-:W1:Y:S01]  /*0020*/  LDC.64 R4, c[0x0][0x380] ;  /* 0x0000e000ff047b82 */ /* 0x000e620000000a00 */
[----:B------:R-:W2:Y:S01]  /*0030*/  LDCU.64 UR4, c[0x0][0x358] ;  /* 0x00006b00ff0477ac */ /* 0x000ea20008000a00 */
[----:B------:R-:W-:Y:S01]  /*0040*/  BSSY.RECONVERGENT B0, `(.L_x_0) ;  /* 0x0000014000007945 */ /* 0x000fe20003800200 */
[----:B------:R-:W3:Y:S01]  /*0050*/  S2R R3, SR_TID.X ;  /* 0x0000000000037919 */ /* 0x000ee20000002100 */
[----:B------:R-:W-:-:S02]  /*0060*/  IMAD.MOV.U32 R7, RZ, RZ, RZ ;  /* 0x000000ffff077224 */ /* 0x000fc400078e00ff */
[C---:B0-----:R-:W-:Y:S01]  /*0070*/  IMAD.SHL.U32 R0, R2.reuse, 0x2, RZ ;  /* 0x0000000202007824 */ /* 0x041fe200078e00ff */
[----:B------:R-:W-:-:S04]  /*0080*/  ISETP.GT.U32.AND P0, PT, R2, 0x2d, PT ;  /* 0x0000002d0200780c */ /* 0x000fc80003f04070 */
[----:B---3--:R-:W-:-:S04]  /*0090*/  LOP3.LUT R3, R0, R3, RZ, 0xfc, !PT ;  /* 0x0000000300037212 */ /* 0x008fc800078efcff */
[C---:B------:R-:W-:Y:S01]  /*00a0*/  ISETP.LT.U32.OR P0, PT, R3.reuse, 0x17, P0 ;  /* 0x000000170300780c */ /* 0x040fe20000701470 */
[----:B-1----:R-:W-:-:S12]  /*00b0*/  IMAD.WIDE.U32 R4, R3, 0x4, R4 ;  /* 0x0000000403047825 */ /* 0x002fd800078e0004 */
[----:B--2---:R-:W-:Y:S05]  /*00c0*/  @P0 BRA `(.L_x_1) ;  /* 0x00000000002c0947 */ /* 0x004fea0003800000 */
[----:B------:R-:W-:-:S05]  /*00d0*/  IMAD.HI.U32 R0, R3, -0x4de9bd37, RZ ;  /* 0xb21642c903007827 */ /* 0x000fca00078e00ff */
[----:B------:R-:W-:-:S05]  /*00e0*/  SHF.R.U32.HI R0, RZ, 0x4, R0 ;  /* 0x00000004ff007819 */ /* 0x000fca0000011600 */
[----:B------:R-:W-:-:S05]  /*00f0*/  IMAD R9, R0, -0x17, R3 ;  /* 0xffffffe900097824 */ /* 0x000fca00078e0203 */
[----:B------:R-:W-:-:S04]  /*0100*/  IADD3 R2, PT, PT, R9, -0x2, RZ ;  /* 0xfffffffe09027810 */ /* 0x000fc80007ffe0ff */
[----:B------:R-:W-:-:S13]  /*0110*/  ISETP.GT.U32.AND P0, PT, R2, 0x13, PT ;  /* 0x000000130200780c */ /* 0x000fda0003f04070 */
[----:B------:R-:W-:Y:S05]  /*0120*/  @P0 BRA `(.L_x_1) ;  /* 0x0000000000140947 */ /* 0x000fea0003800000 */
[----:B------:R-:W0:Y:S01]  /*0130*/  LDC.64 R2, c[0x0][0x388] ;  /* 0x0000e200ff027b82 */ /* 0x000e220000000a00 */
[----:B------:R-:W-:-:S05]  /*0140*/  IMAD R0, R0, 0x14, R9 ;  /* 0x0000001400007824 */ /* 0x000fca00078e0209 */
[----:B------:R-:W-:-:S05]  /*0150*/  IADD3 R7, PT, PT, R0, -0x16, RZ ;  /* 0xffffffea00077810 */ /* 0x000fca0007ffe0ff */
[----:B0-----:R-:W-:-:S05]  /*0160*/  IMAD.WIDE.U32 R2, R7, 0x4, R2 ;  /* 0x0000000407027825 */ /* 0x001fca00078e0002 */
[----:B------:R0:W5:Y:S02]  /*0170*/  LDG.E.CONSTANT R7, desc[UR4][R2.64] ;  /* 0x0000000402077981 */ /* 0x000164000c1e9900 */
.L_x_1:
[----:B------:R-:W-:Y:S05]  /*0180*/  BSYNC.RECONVERGENT B0 ;  /* 0x0000000000007941 */ /* 0x000fea0003800200 */
.L_x_0:
[----:B-----5:R-:W-:Y:S01]  /*0190*/  STG.E desc[UR4][R4.64], R7 ;  /* 0x0000000704007986 */ /* 0x020fe2000c101904 */
[----:B------:R-:W-:Y:S05]  /*01a0*/  EXIT ;  /* 0x000000000000794d */ /* 0x000fea0003800000 */
.L_x_2:
[----:B------:R-:W-:-:S00]  /*01b0*/  BRA `(.L_x_2) ;  /* 0xfffffffc00fc7947 */ /* 0x000fc0000383ffff */
[----:B------:R-:W-:-:S00]  /*01c0*/  NOP ;  /* 0x0000000000007918 */ /* 0x000fc00000000000 */
        /* <DEDUP_REMOVED lines=11> */
.L_x_3:


//--------------------- .nv.shared.reserved.0     --------------------------
	.section	.nv.shared.reserved.0,"aw",@nobits
	.weak		__nv_reservedSMEM_offset_0_alias
	.size		__nv_reservedSMEM_offset_0_alias, 0, 64
	.other		__nv_reservedSMEM_offset_0_alias,@"STO_CUDA_RESERVED_SHARED STV_DEFAULT"
__nv_reservedSMEM_offset_0_alias:
	.zero		0
	.zero		64


//--------------------- .nv.constant0.default_function_kernel --------------------------
	.section	.nv.constant0.default_function_kernel,"a",@progbits
	.sectionflags	@""
	.align	4
.nv.constant0.default_function_kernel:
	.zero		912


//--------------------- SYMBOLS --------------------------

	.type		.nv.reservedSmem.offset0,@object
	.size		.nv.reservedSmem.offset0,0x4
